	.headerflags	@"EF_CUDA_TEXMODE_UNIFIED EF_CUDA_64BIT_ADDRESS EF_CUDA_ACCELERATORS EF_CUDA_SM90 EF_CUDA_VIRTUAL_SM(EF_CUDA_SM90)"
	.elftype	@"ET_EXEC"


//--------------------- .nv.info                  --------------------------
	.section	.nv.info,"",@"SHT_CUDA_INFO"
	.align	4


	//----- nvinfo : EIATTR_REGCOUNT
	.align		4
        /*0000*/ 	.byte	0x04, 0x2f
        /*0002*/ 	.short	(.L_3 - .L_2)
	.align		4
.L_2:
        /*0004*/ 	.word	index@(triton_poi_fused_add_div_sqrt_24)
        /*0008*/ 	.word	0x00000020


	//----- nvinfo : EIATTR_MIN_STACK_SIZE
	.align		4
.L_3:
        /*000c*/ 	.byte	0x04, 0x12
        /*000e*/ 	.short	(.L_5 - .L_4)
	.align		4
.L_4:
        /*0010*/ 	.word	index@(triton_poi_fused_add_div_sqrt_24)
        /*0014*/ 	.word	0x00000000


	//----- nvinfo : EIATTR_FRAME_SIZE
	.align		4
.L_5:
        /*0018*/ 	.byte	0x04, 0x11
        /*001a*/ 	.short	(.L_7 - .L_6)
	.align		4
.L_6:
        /*001c*/ 	.word	index@(triton_poi_fused_add_div_sqrt_24)
        /*0020*/ 	.word	0x00000000


	//----- nvinfo : EIATTR_MIN_STACK_SIZE
	.align		4
.L_7:
        /*0024*/ 	.byte	0x04, 0x12
        /*0026*/ 	.short	(.L_9 - .L_8)
	.align		4
.L_8:
        /*0028*/ 	.word	index@(triton_poi_fused_add_div_sqrt_24)
        /*002c*/ 	.word	0x00000000
.L_9:


//--------------------- .nv.info.triton_poi_fused_add_div_sqrt_24 --------------------------
	.section	.nv.info.triton_poi_fused_add_div_sqrt_24,"",@"SHT_CUDA_INFO"
	.sectionflags	@""
	.align	4


	//----- nvinfo : EIATTR_CUDA_API_VERSION
	.align		4
        /*0000*/ 	.byte	0x04, 0x37
        /*0002*/ 	.short	(.L_11 - .L_10)
.L_10:
        /*0004*/ 	.word	0x0000007c


	//----- nvinfo : EIATTR_KPARAM_INFO
	.align		4
.L_11:
        /*0008*/ 	.byte	0x04, 0x17
        /*000a*/ 	.short	(.L_13 - .L_12)
.L_12:
        /*000c*/ 	.word	0x00000000
        /*0010*/ 	.short	0x0004
        /*0012*/ 	.short	0x001c
        /*0014*/ 	.byte	0x00, 0xf0, 0x11, 0x00


	//----- nvinfo : EIATTR_KPARAM_INFO
	.align		4
.L_13:
        /*0018*/ 	.byte	0x04, 0x17
        /*001a*/ 	.short	(.L_15 - .L_14)
.L_14:
        /*001c*/ 	.word	0x00000000
        /*0020*/ 	.short	0x0003
        /*0022*/ 	.short	0x0018
        /*0024*/ 	.byte	0x00, 0xf0, 0x11, 0x00


	//----- nvinfo : EIATTR_KPARAM_INFO
	.align		4
.L_15:
        /*0028*/ 	.byte	0x04, 0x17
        /*002a*/ 	.short	(.L_17 - .L_16)
.L_16:
        /*002c*/ 	.word	0x00000000
        /*0030*/ 	.short	0x0002
        /*0032*/ 	.short	0x0010
        /*0034*/ 	.byte	0x00, 0xf4, 0x21, 0x00


	//----- nvinfo : EIATTR_KPARAM_INFO
	.align		4
.L_17:
        /*0038*/ 	.byte	0x04, 0x17
        /*003a*/ 	.short	(.L_19 - .L_18)
.L_18:
        /*003c*/ 	.word	0x00000000
        /*0040*/ 	.short	0x0001
        /*0042*/ 	.short	0x0008
        /*0044*/ 	.byte	0x00, 0xf4, 0x21, 0x00


	//----- nvinfo : EIATTR_KPARAM_INFO
	.align		4
.L_19:
        /*0048*/ 	.byte	0x04, 0x17
        /*004a*/ 	.short	(.L_21 - .L_20)
.L_20:
        /*004c*/ 	.word	0x00000000
        /*0050*/ 	.short	0x0000
        /*0052*/ 	.short	0x0000
        /*0054*/ 	.byte	0x00, 0xf4, 0x21, 0x00


	//----- nvinfo : EIATTR_SPARSE_MMA_MASK
	.align		4
.L_21:
        /*0058*/ 	.byte	0x03, 0x50
        /*005a*/ 	.short	0x0000


	//----- nvinfo : EIATTR_MAXREG_COUNT
	.align		4
        /*005c*/ 	.byte	0x03, 0x1b
        /*005e*/ 	.short	0x00ff


	//----- nvinfo : EIATTR_EXIT_INSTR_OFFSETS
	.align		4
        /*0060*/ 	.byte	0x04, 0x1c
        /*0062*/ 	.short	(.L_23 - .L_22)


	//   ....[0]....
.L_22:
        /*0064*/ 	.word	0x00000d10


	//   ....[1]....
        /*0068*/ 	.word	0x00000d30


	//----- nvinfo : EIATTR_REQNTID
	.align		4
.L_23:
        /*006c*/ 	.byte	0x04, 0x10
        /*006e*/ 	.short	(.L_25 - .L_24)
.L_24:
        /*0070*/ 	.word	0x00000080
        /*0074*/ 	.word	0x00000001
        /*0078*/ 	.word	0x00000001


	//----- nvinfo : EIATTR_CBANK_PARAM_SIZE
	.align		4
.L_25:
        /*007c*/ 	.byte	0x03, 0x19
        /*007e*/ 	.short	0x0020


	//----- nvinfo : EIATTR_PARAM_CBANK
	.align		4
        /*0080*/ 	.byte	0x04, 0x0a
        /*0082*/ 	.short	(.L_27 - .L_26)
	.align		4
.L_26:
        /*0084*/ 	.word	index@(.nv.constant0.triton_poi_fused_add_div_sqrt_24)
        /*0088*/ 	.short	0x0210
        /*008a*/ 	.short	0x0020


	//----- nvinfo : EIATTR_SW_WAR
	.align		4
.L_27:
        /*008c*/ 	.byte	0x04, 0x36
        /*008e*/ 	.short	(.L_29 - .L_28)
.L_28:
        /*0090*/ 	.word	0x00000008
.L_29:


//--------------------- .nv.callgraph             --------------------------
	.section	.nv.callgraph,"",@"SHT_CUDA_CALLGRAPH"
	.align	4
	.sectionentsize	8
	.align		4
        /*0000*/ 	.word	0x00000000
	.align		4
        /*0004*/ 	.word	0xffffffff
	.align		4
        /*0008*/ 	.word	0x00000000
	.align		4
        /*000c*/ 	.word	0xfffffffe
	.align		4
        /*0010*/ 	.word	0x00000000
	.align		4
        /*0014*/ 	.word	0xfffffffd
	.align		4
        /*0018*/ 	.word	0x00000000
	.align		4
        /*001c*/ 	.word	0xfffffffc


//--------------------- .nv.constant4             --------------------------
	.section	.nv.constant4,"a",@progbits
	.align	8
	.align		8
.nv.constant4:
        /*0000*/ 	.dword	_$_str
	.align		8
        /*0008*/ 	.dword	_$_str_$_2


//--------------------- .text.triton_poi_fused_add_div_sqrt_24 --------------------------
	.section	.text.triton_poi_fused_add_div_sqrt_24,"ax",@progbits
	.sectionflags	@"SHF_BARRIERS=1"
	.align	128
        .global         triton_poi_fused_add_div_sqrt_24
        .type           triton_poi_fused_add_div_sqrt_24,@function
        .size           triton_poi_fused_add_div_sqrt_24,(.L_x_1 - triton_poi_fused_add_div_sqrt_24)
        .other          triton_poi_fused_add_div_sqrt_24,@"STO_CUDA_ENTRY STV_DEFAULT"
triton_poi_fused_add_div_sqrt_24:
.text.triton_poi_fused_add_div_sqrt_24:
[----:B------:R-:W0:Y:S01]  /*0000*/  LDC R1, c[0x0][0x28] ;  /* 0x00000a00ff017b82 */ /* 0x000e220000000800 */
[----:B------:R-:W1:Y:S07]  /*0010*/  S2R R13, SR_TID.X ;  /* 0x00000000000d7919 */ /* 0x000e6e0000002100 */
[----:B------:R-:W2:Y:S01]  /*0020*/  LDC.64 R2, c[0x0][0x210] ;  /* 0x00008400ff027b82 */ /* 0x000ea20000000a00 */
[----:B------:R-:W-:Y:S02]  /*0030*/  CS2R R24, SRZ ;  /* 0x0000000000187805 */ /* 0x000fe4000001ff00 */
[----:B------:R-:W-:Y:S01]  /*0040*/  CS2R R26, SRZ ;  /* 0x00000000001a7805 */ /* 0x000fe2000001ff00 */
[----:B------:R-:W3:Y:S01]  /*0050*/  S2R R6, SR_CTAID.Y ;  /* 0x0000000000067919 */ /* 0x000ee20000002600 */
[----:B------:R-:W-:Y:S01]  /*0060*/  ULDC.64 UR6, c[0x0][0x208] ;  /* 0x0000820000067ab9 */ /* 0x000fe20000000a00 */
[----:B------:R-:W4:Y:S01]  /*0070*/  S2R R5, SR_CTAID.X ;  /* 0x0000000000057919 */ /* 0x000f220000002500 */
[----:B------:R-:W-:Y:S01]  /*0080*/  CS2R R10, SRZ ;  /* 0x00000000000a7805 */ /* 0x000fe2000001ff00 */
[----:B------:R-:W5:Y:S01]  /*0090*/  S2UR UR5, SR_CgaCtaId ;  /* 0x00000000000579c3 */ /* 0x000f620000008800 */
[----:B------:R-:W-:-:S07]  /*00a0*/  UMOV UR4, 0x400 ;  /* 0x0000040000047882 */ /* 0x000fce0000000000 */
[----:B------:R-:W2:Y:S01]  /*00b0*/  LDC.64 R18, c[0x0][0x218] ;  /* 0x00008600ff127b82 */ /* 0x000ea20000000a00 */
[----:B-1----:R-:W-:Y:S02]  /*00c0*/  SHF.L.U32 R21, R13, 0x2, RZ ;  /* 0x000000020d157819 */ /* 0x002fe400000006ff */
[----:B---3--:R-:W-:Y:S02]  /*00d0*/  SHF.L.U32 R14, R6, 0xa, RZ ;  /* 0x0000000a060e7819 */ /* 0x008fe400000006ff */
[----:B------:R-:W-:Y:S02]  /*00e0*/  LOP3.LUT R21, R21, 0x1fc, RZ, 0xc0, !PT ;  /* 0x000001fc15157812 */ /* 0x000fe400078ec0ff */
[----:B----4-:R-:W-:Y:S02]  /*00f0*/  ISETP.GE.AND P0, PT, R5, 0x40, PT ;  /* 0x000000400500780c */ /* 0x010fe40003f06270 */
[----:B------:R-:W-:Y:S02]  /*0100*/  LOP3.LUT R0, R14, R21, RZ, 0xfc, !PT ;  /* 0x000000150e007212 */ /* 0x000fe400078efcff */
[----:B------:R-:W-:-:S02]  /*0110*/  SHF.R.S32.HI R6, RZ, 0x15, R6 ;  /* 0x00000015ff067819 */ /* 0x000fc40000011406 */
[----:B------:R-:W-:-:S04]  /*0120*/  SHF.R.S32.HI R7, RZ, 0x1f, R0 ;  /* 0x0000001fff077819 */ /* 0x000fc80000011400 */
[----:B------:R-:W-:-:S04]  /*0130*/  LEA.HI R7, R7, R0, RZ, 0x9 ;  /* 0x0000000007077211 */ /* 0x000fc800078f48ff */
[C---:B------:R-:W-:Y:S01]  /*0140*/  LOP3.LUT R9, R7.reuse, 0xfffffe00, RZ, 0xc0, !PT ;  /* 0xfffffe0007097812 */ /* 0x040fe200078ec0ff */
[----:B------:R-:W-:-:S03]  /*0150*/  IMAD.SHL.U32 R7, R7, 0x40, RZ ;  /* 0x0000004007077824 */ /* 0x000fc600078e00ff */
[----:B------:R-:W-:Y:S02]  /*0160*/  IADD3 R4, R0, -R9, RZ ;  /* 0x8000000900047210 */ /* 0x000fe40007ffe0ff */
[----:B------:R-:W-:-:S03]  /*0170*/  LOP3.LUT R7, R7, 0xffff8000, RZ, 0xc0, !PT ;  /* 0xffff800007077812 */ /* 0x000fc600078ec0ff */
[----:B------:R-:W-:-:S05]  /*0180*/  IMAD R4, R5, 0x200, R4 ;  /* 0x0000020005047824 */ /* 0x000fca00078e0204 */
[----:B------:R-:W-:Y:S02]  /*0190*/  IADD3 R17, R4, R7, RZ ;  /* 0x0000000704117210 */ /* 0x000fe40007ffe0ff */
[----:B------:R-:W-:-:S03]  /*01a0*/  SGXT R7, R6, 0x1 ;  /* 0x000000010607781a */ /* 0x000fc60000000200 */
[----:B--2---:R-:W-:Y:S01]  /*01b0*/  IMAD.WIDE R16, R17, 0x4, R2 ;  /* 0x0000000411107825 */ /* 0x004fe200078e0202 */
[----:B------:R-:W-:-:S04]  /*01c0*/  LEA.HI R0, R7, R0, RZ, 0x9 ;  /* 0x0000000007007211 */ /* 0x000fc800078f48ff */
[----:B------:R1:W2:Y:S01]  /*01d0*/  @!P0 LDG.E.EL.128 R24, desc[UR6][R16.64] ;  /* 0x0000000610188981 */ /* 0x0002a2000c2e1d00 */
[----:B------:R-:W-:-:S04]  /*01e0*/  LEA R0, R0, 0x8000, 0x6 ;  /* 0x0000800000007811 */ /* 0x000fc800078e30ff */
[----:B------:R-:W-:-:S05]  /*01f0*/  LOP3.LUT R9, R0, 0xffff8000, RZ, 0xc0, !PT ;  /* 0xffff800000097812 */ /* 0x000fca00078ec0ff */
[----:B------:R-:W-:-:S04]  /*0200*/  IMAD.IADD R9, R4, 0x1, R9 ;  /* 0x0000000104097824 */ /* 0x000fc800078e0209 */
[----:B------:R-:W-:Y:S01]  /*0210*/  IMAD.WIDE R2, R9, 0x4, R2 ;  /* 0x0000000409027825 */ /* 0x000fe200078e0202 */
[----:B------:R-:W-:-:S06]  /*0220*/  CS2R R8, SRZ ;  /* 0x0000000000087805 */ /* 0x000fcc000001ff00 */
[----:B------:R3:W4:Y:S01]  /*0230*/  @!P0 LDG.E.EL.128 R8, desc[UR6][R2.64] ;  /* 0x0000000602088981 */ /* 0x000722000c2e1d00 */
[----:B-----5:R-:W-:Y:S01]  /*0240*/  UPRMT UR4, UR5, 0x654, UR4 ;  /* 0x0000065405047896 */ /* 0x020fe20008000004 */
[----:B------:R-:W-:Y:S01]  /*0250*/  LOP3.LUT R15, R13, 0x7f, RZ, 0xc0, !PT ;  /* 0x0000007f0d0f7812 */ /* 0x000fe200078ec0ff */
[----:B------:R-:W-:Y:S01]  /*0260*/  HFMA2.MMA R28, -RZ, RZ, 0, 0 ;  /* 0x00000000ff1c7435 */ /* 0x000fe200000001ff */
[----:B-1----:R-:W-:Y:S02]  /*0270*/  LOP3.LUT R16, R14, 0x7f, R13, 0xf8, !PT ;  /* 0x0000007f0e107812 */ /* 0x002fe400078ef80d */
[----:B------:R-:W-:Y:S02]  /*0280*/  LOP3.LUT R6, R15, 0x80, RZ, 0xfc, !PT ;  /* 0x000000800f067812 */ /* 0x000fe400078efcff */
[----:B------:R-:W-:Y:S02]  /*0290*/  LEA R21, R21, UR4, 0x3 ;  /* 0x0000000415157c11 */ /* 0x000fe4000f8e18ff */
[----:B---3--:R-:W-:-:S02]  /*02a0*/  LOP3.LUT R3, R15, 0x100, RZ, 0xfc, !PT ;  /* 0x000001000f037812 */ /* 0x008fc400078efcff */
[C---:B------:R-:W-:Y:S02]  /*02b0*/  LOP3.LUT R4, R15.reuse, 0x180, RZ, 0xfc, !PT ;  /* 0x000001800f047812 */ /* 0x040fe400078efcff */
[----:B------:R-:W-:Y:S02]  /*02c0*/  LOP3.LUT R0, R14, 0x80, R15, 0xfe, !PT ;  /* 0x000000800e007812 */ /* 0x000fe400078efe0f */
[----:B------:R-:W-:Y:S02]  /*02d0*/  LOP3.LUT R20, R14, 0x100, R15, 0xfe, !PT ;  /* 0x000001000e147812 */ /* 0x000fe400078efe0f */
[----:B------:R-:W-:Y:S02]  /*02e0*/  LOP3.LUT R14, R14, 0x180, R15, 0xfe, !PT ;  /* 0x000001800e0e7812 */ /* 0x000fe400078efe0f */
[----:B------:R-:W-:Y:S02]  /*02f0*/  LEA R2, R15, UR4, 0x3 ;  /* 0x000000040f027c11 */ /* 0x000fe4000f8e18ff */
[----:B------:R-:W-:-:S02]  /*0300*/  LEA R6, R6, UR4, 0x3 ;  /* 0x0000000406067c11 */ /* 0x000fc4000f8e18ff */
[----:B------:R-:W-:Y:S02]  /*0310*/  LEA R15, R3, UR4, 0x3 ;  /* 0x00000004030f7c11 */ /* 0x000fe4000f8e18ff */
[----:B------:R-:W-:Y:S02]  /*0320*/  LEA R4, R4, UR4, 0x3 ;  /* 0x0000000404047c11 */ /* 0x000fe4000f8e18ff */
[C---:B------:R-:W-:Y:S02]  /*0330*/  LEA.HI R23, R7.reuse, R0, RZ, 0x9 ;  /* 0x0000000007177211 */ /* 0x040fe400078f48ff */
[----:B------:R-:W-:-:S04]  /*0340*/  LEA.HI R22, R7, R16, RZ, 0x9 ;  /* 0x0000001007167211 */ /* 0x000fc800078f48ff */
[----:B------:R-:W-:Y:S01]  /*0350*/  SHF.R.S32.HI R22, RZ, 0x9, R22 ;  /* 0x00000009ff167819 */ /* 0x000fe20000011416 */
[----:B--2---:R1:W-:Y:S04]  /*0360*/  STS [R21], R24 ;  /* 0x0000001815007388 */ /* 0x0043e80000000800 */
[----:B------:R2:W-:Y:S04]  /*0370*/  STS [R21+0x8], R25 ;  /* 0x0000081915007388 */ /* 0x0005e80000000800 */
[----:B------:R3:W-:Y:S01]  /*0380*/  STS [R21+0x10], R26 ;  /* 0x0000101a15007388 */ /* 0x0007e20000000800 */
[----:B-1----:R-:W-:-:S03]  /*0390*/  SHF.R.S32.HI R24, RZ, 0x9, R23 ;  /* 0x00000009ff187819 */ /* 0x002fc60000011417 */
[----:B------:R1:W-:Y:S01]  /*03a0*/  STS [R21+0x18], R27 ;  /* 0x0000181b15007388 */ /* 0x0003e20000000800 */
[----:B------:R-:W-:Y:S01]  /*03b0*/  LEA R23, R22, R5, 0x6 ;  /* 0x0000000516177211 */ /* 0x000fe200078e30ff */
[----:B--2---:R-:W-:Y:S01]  /*03c0*/  IMAD.MOV.U32 R25, RZ, RZ, RZ ;  /* 0x000000ffff197224 */ /* 0x004fe200078e00ff */
[----:B------:R-:W-:Y:S01]  /*03d0*/  BAR.SYNC.DEFER_BLOCKING 0x0 ;  /* 0x0000000000007b1d */ /* 0x000fe20000010000 */
[----:B---3--:R-:W-:Y:S02]  /*03e0*/  LEA.HI R26, R7, R20, RZ, 0x9 ;  /* 0x00000014071a7211 */ /* 0x008fe400078f48ff */
[----:B0-----:R-:W-:-:S04]  /*03f0*/  IMAD.WIDE R22, R23, 0x4, R18 ;  /* 0x0000000417167825 */ /* 0x001fc800078e0212 */
[----:B-1----:R-:W-:Y:S01]  /*0400*/  IMAD R27, R24, 0x40, R5 ;  /* 0x00000040181b7824 */ /* 0x002fe200078e0205 */
[----:B------:R-:W-:Y:S04]  /*0410*/  LDS R3, [R2] ;  /* 0x0000000002037984 */ /* 0x000fe80000000800 */
[----:B------:R-:W0:Y:S04]  /*0420*/  LDS R17, [R6] ;  /* 0x0000000006117984 */ /* 0x000e280000000800 */
[----:B------:R-:W-:Y:S04]  /*0430*/  LDS R13, [R15] ;  /* 0x000000000f0d7984 */ /* 0x000fe80000000800 */
[----:B------:R-:W-:Y:S01]  /*0440*/  LDS R12, [R4] ;  /* 0x00000000040c7984 */ /* 0x000fe20000000800 */
[----:B------:R-:W-:Y:S06]  /*0450*/  BAR.SYNC.DEFER_BLOCKING 0x0 ;  /* 0x0000000000007b1d */ /* 0x000fec0000010000 */
[----:B----4-:R1:W-:Y:S04]  /*0460*/  STS [R21], R8 ;  /* 0x0000000815007388 */ /* 0x0103e80000000800 */
[----:B------:R2:W-:Y:S04]  /*0470*/  STS [R21+0x8], R9 ;  /* 0x0000080915007388 */ /* 0x0005e80000000800 */
[----:B------:R-:W-:Y:S01]  /*0480*/  STS [R21+0x10], R10 ;  /* 0x0000100a15007388 */ /* 0x000fe20000000800 */
[----:B-1----:R-:W-:Y:S01]  /*0490*/  SHF.R.S32.HI R8, RZ, 0x9, R26 ;  /* 0x00000009ff087819 */ /* 0x002fe2000001141a */
[----:B------:R-:W-:-:S02]  /*04a0*/  IMAD.WIDE R26, R27, 0x4, R18 ;  /* 0x000000041b1a7825 */ /* 0x000fc400078e0212 */
[----:B------:R1:W-:Y:S01]  /*04b0*/  STS [R21+0x18], R11 ;  /* 0x0000180b15007388 */ /* 0x0003e20000000800 */
[----:B------:R-:W-:Y:S01]  /*04c0*/  BAR.SYNC.DEFER_BLOCKING 0x0 ;  /* 0x0000000000007b1d */ /* 0x000fe20000010000 */
[----:B--2---:R-:W-:Y:S02]  /*04d0*/  LEA.HI R9, R7, R14, RZ, 0x9 ;  /* 0x0000000e07097211 */ /* 0x004fe400078f48ff */
[----:B-1----:R-:W-:Y:S02]  /*04e0*/  LEA R11, R8, R5, 0x6 ;  /* 0x00000005080b7211 */ /* 0x002fe400078e30ff */
[----:B------:R-:W-:-:S03]  /*04f0*/  SHF.R.S32.HI R10, RZ, 0x9, R9 ;  /* 0x00000009ff0a7819 */ /* 0x000fc60000011409 */
[----:B------:R-:W-:Y:S01]  /*0500*/  IMAD.WIDE R8, R11, 0x4, R18 ;  /* 0x000000040b087825 */ /* 0x000fe200078e0212 */
[----:B------:R-:W-:Y:S02]  /*0510*/  LEA R29, R10, R5, 0x6 ;  /* 0x000000050a1d7211 */ /* 0x000fe400078e30ff */
[----:B------:R-:W-:Y:S01]  /*0520*/  LOP3.LUT R24, R16, 0x280, RZ, 0xfc, !PT ;  /* 0x0000028010187812 */ /* 0x000fe200078efcff */
[----:B------:R1:W2:Y:S04]  /*0530*/  @!P0 LDG.E.EL R25, desc[UR6][R26.64] ;  /* 0x000000061a198981 */ /* 0x0002a8000c2e1900 */
[----:B------:R3:W4:Y:S01]  /*0540*/  @!P0 LDG.E.EL R28, desc[UR6][R22.64] ;  /* 0x00000006161c8981 */ /* 0x000722000c2e1900 */
[----:B------:R-:W-:-:S03]  /*0550*/  IMAD.MOV.U32 R21, RZ, RZ, RZ ;  /* 0x000000ffff157224 */ /* 0x000fc600078e00ff */
[----:B------:R-:W5:Y:S01]  /*0560*/  LDS R2, [R2] ;  /* 0x0000000002027984 */ /* 0x000f620000000800 */
[----:B-1----:R-:W-:-:S03]  /*0570*/  LOP3.LUT R26, R16, 0x200, RZ, 0xfc, !PT ;  /* 0x00000200101a7812 */ /* 0x002fc600078efcff */
[----:B------:R-:W1:Y:S01]  /*0580*/  LDS R6, [R6] ;  /* 0x0000000006067984 */ /* 0x000e620000000800 */
[----:B------:R-:W-:Y:S01]  /*0590*/  LEA.HI R11, R7, R26, RZ, 0x9 ;  /* 0x0000001a070b7211 */ /* 0x000fe200078f48ff */
[----:B---3--:R-:W-:Y:S02]  /*05a0*/  IMAD.MOV.U32 R23, RZ, RZ, RZ ;  /* 0x000000ffff177224 */ /* 0x008fe400078e00ff */
[----:B------:R-:W3:Y:S01]  /*05b0*/  LDS R4, [R4] ;  /* 0x0000000004047984 */ /* 0x000ee20000000800 */
[----:B------:R-:W-:-:S03]  /*05c0*/  SHF.R.S32.HI R10, RZ, 0x9, R11 ;  /* 0x00000009ff0a7819 */ /* 0x000fc6000001140b */
[----:B------:R-:W0:Y:S01]  /*05d0*/  LDS R15, [R15] ;  /* 0x000000000f0f7984 */ /* 0x000e220000000800 */
[-C--:B------:R-:W-:Y:S02]  /*05e0*/  LEA R27, R10, R5.reuse, 0x6 ;  /* 0x000000050a1b7211 */ /* 0x080fe400078e30ff */
[----:B------:R-:W-:Y:S01]  /*05f0*/  LEA.HI R10, R7, R24, RZ, 0x9 ;  /* 0x00000018070a7211 */ /* 0x000fe200078f48ff */
[----:B------:R5:W3:Y:S01]  /*0600*/  @!P0 LDG.E.EL R23, desc[UR6][R8.64] ;  /* 0x0000000608178981 */ /* 0x000ae2000c2e1900 */
[----:B------:R-:W-:Y:S02]  /*0610*/  LOP3.LUT R22, R16, 0x300, RZ, 0xfc, !PT ;  /* 0x0000030010167812 */ /* 0x000fe400078efcff */
[----:B------:R-:W-:Y:S01]  /*0620*/  SHF.R.S32.HI R10, RZ, 0x9, R10 ;  /* 0x00000009ff0a7819 */ /* 0x000fe2000001140a */
[----:B------:R-:W-:Y:S02]  /*0630*/  IMAD.MOV.U32 R11, RZ, RZ, RZ ;  /* 0x000000ffff0b7224 */ /* 0x000fe400078e00ff */
[----:B-----5:R-:W-:Y:S01]  /*0640*/  IMAD.WIDE R8, R29, 0x4, R18 ;  /* 0x000000041d087825 */ /* 0x020fe200078e0212 */
[----:B------:R-:W-:-:S02]  /*0650*/  LEA R29, R10, R5, 0x6 ;  /* 0x000000050a1d7211 */ /* 0x000fc400078e30ff */
[----:B------:R-:W-:Y:S02]  /*0660*/  LEA.HI R10, R7, R22, RZ, 0x9 ;  /* 0x00000016070a7211 */ /* 0x000fe400078f48ff */
[----:B------:R5:W3:Y:S02]  /*0670*/  @!P0 LDG.E.EL R21, desc[UR6][R8.64] ;  /* 0x0000000608158981 */ /* 0x000ae4000c2e1900 */
[----:B------:R-:W-:Y:S01]  /*0680*/  SHF.R.S32.HI R10, RZ, 0x9, R10 ;  /* 0x00000009ff0a7819 */ /* 0x000fe2000001140a */
[----:B-----5:R-:W-:-:S04]  /*0690*/  IMAD.WIDE R8, R27, 0x4, R18 ;  /* 0x000000041b087825 */ /* 0x020fc800078e0212 */
[----:B------:R-:W-:Y:S01]  /*06a0*/  IMAD.MOV.U32 R27, RZ, RZ, RZ ;  /* 0x000000ffff1b7224 */ /* 0x000fe200078e00ff */
[----:B------:R5:W3:Y:S02]  /*06b0*/  @!P0 LDG.E.EL R11, desc[UR6][R8.64] ;  /* 0x00000006080b8981 */ /* 0x000ae4000c2e1900 */
[----:B-----5:R-:W-:Y:S01]  /*06c0*/  IMAD.WIDE R8, R29, 0x4, R18 ;  /* 0x000000041d087825 */ /* 0x020fe200078e0212 */
[----:B------:R-:W-:-:S04]  /*06d0*/  LEA R29, R10, R5, 0x6 ;  /* 0x000000050a1d7211 */ /* 0x000fc800078e30ff */
[----:B------:R5:W3:Y:S02]  /*06e0*/  @!P0 LDG.E.EL R27, desc[UR6][R8.64] ;  /* 0x00000006081b8981 */ /* 0x000ae4000c2e1900 */
[----:B-----5:R-:W-:Y:S01]  /*06f0*/  IMAD.WIDE R8, R29, 0x4, R18 ;  /* 0x000000041d087825 */ /* 0x020fe200078e0212 */
[----:B------:R-:W-:-:S04]  /*0700*/  LOP3.LUT R29, R16, 0x380, RZ, 0xfc, !PT ;  /* 0x00000380101d7812 */ /* 0x000fc800078efcff */
[----:B------:R-:W-:-:S04]  /*0710*/  LEA.HI R7, R7, R29, RZ, 0x9 ;  /* 0x0000001d07077211 */ /* 0x000fc800078f48ff */
[----:B------:R-:W-:-:S04]  /*0720*/  SHF.R.S32.HI R7, RZ, 0x9, R7 ;  /* 0x00000009ff077819 */ /* 0x000fc80000011407 */
[----:B------:R-:W-:Y:S01]  /*0730*/  LEA R7, R7, R5, 0x6 ;  /* 0x0000000507077211 */ /* 0x000fe200078e30ff */
[----:B------:R-:W-:-:S04]  /*0740*/  IMAD.MOV.U32 R10, RZ, RZ, RZ ;  /* 0x000000ffff0a7224 */ /* 0x000fc800078e00ff */
[----:B------:R-:W-:Y:S02]  /*0750*/  IMAD.WIDE R18, R7, 0x4, R18 ;  /* 0x0000000407127825 */ /* 0x000fe400078e0212 */
[----:B------:R5:W3:Y:S02]  /*0760*/  @!P0 LDG.E.EL R10, desc[UR6][R8.64] ;  /* 0x00000006080a8981 */ /* 0x000ae4000c2e1900 */
[----:B------:R-:W-:-:S06]  /*0770*/  IMAD.MOV.U32 R7, RZ, RZ, RZ ;  /* 0x000000ffff077224 */ /* 0x000fcc00078e00ff */
[----:B------:R0:W3:Y:S01]  /*0780*/  @!P0 LDG.E.EL R7, desc[UR6][R18.64] ;  /* 0x0000000612078981 */ /* 0x0000e2000c2e1900 */
[--C-:B------:R-:W-:Y:S01]  /*0790*/  IMAD R14, R14, 0x40, R5.reuse ;  /* 0x000000400e0e7824 */ /* 0x100fe200078e0205 */
[-C--:B------:R-:W-:Y:S01]  /*07a0*/  LEA R26, R26, R5.reuse, 0x6 ;  /* 0x000000051a1a7211 */ /* 0x080fe200078e30ff */
[----:B------:R-:W-:Y:S01]  /*07b0*/  IMAD R24, R24, 0x40, R5 ;  /* 0x0000004018187824 */ /* 0x000fe200078e0205 */
[----:B------:R-:W-:Y:S01]  /*07c0*/  LEA R22, R22, R5, 0x6 ;  /* 0x0000000516167211 */ /* 0x000fe200078e30ff */
[----:B--2---:R-:W-:Y:S01]  /*07d0*/  FADD R25, R25, 9.9999997171806853657e-10 ;  /* 0x3089705f19197421 */ /* 0x004fe20000000000 */
[----:B----4-:R-:W-:-:S03]  /*07e0*/  FADD R28, R28, 9.9999997171806853657e-10 ;  /* 0x3089705f1c1c7421 */ /* 0x010fc60000000000 */
[----:B-----5:R-:W-:Y:S08]  /*07f0*/  MUFU.SQRT R8, R25 ;  /* 0x0000001900087308 */ /* 0x020ff00000002000 */
[----:B------:R-:W2:Y:S01]  /*0800*/  MUFU.SQRT R28, R28 ;  /* 0x0000001c001c7308 */ /* 0x000ea20000002000 */
[----:B---3--:R-:W-:Y:S01]  /*0810*/  FADD R9, R23, 9.9999997171806853657e-10 ;  /* 0x3089705f17097421 */ /* 0x008fe20000000000 */
[----:B--2---:R-:W-:Y:S01]  /*0820*/  FADD R23, R28, 1.00000001335143196e-10 ;  /* 0x2edbe6ff1c177421 */ /* 0x004fe20000000000 */
[----:B------:R-:W-:-:S05]  /*0830*/  FADD R28, R8, 1.00000001335143196e-10 ;  /* 0x2edbe6ff081c7421 */ /* 0x000fca0000000000 */
[----:B------:R-:W-:Y:S01]  /*0840*/  MUFU.SQRT R9, R9 ;  /* 0x0000000900097308 */ /* 0x000fe20000002000 */
[----:B------:R-:W-:Y:S01]  /*0850*/  FADD R21, R21, 9.9999997171806853657e-10 ;  /* 0x3089705f15157421 */ /* 0x000fe20000000000 */
[----:B------:R-:W-:-:S06]  /*0860*/  FSETP.GT.AND P1, PT, R28, 8.50705917302346158658e+37, PT ;  /* 0x7e8000001c00780b */ /* 0x000fcc0003f24000 */
[----:B------:R-:W-:Y:S01]  /*0870*/  MUFU.SQRT R21, R21 ;  /* 0x0000001500157308 */ /* 0x000fe20000002000 */
[----:B------:R-:W-:-:S07]  /*0880*/  FADD R11, R11, 9.9999997171806853657e-10 ;  /* 0x3089705f0b0b7421 */ /* 0x000fce0000000000 */
[----:B------:R-:W2:Y:S01]  /*0890*/  MUFU.SQRT R11, R11 ;  /* 0x0000000b000b7308 */ /* 0x000ea20000002000 */
[----:B0-----:R-:W-:-:S07]  /*08a0*/  FADD R18, R27, 9.9999997171806853657e-10 ;  /* 0x3089705f1b127421 */ /* 0x001fce0000000000 */
[----:B------:R-:W0:Y:S01]  /*08b0*/  MUFU.SQRT R18, R18 ;  /* 0x0000001200127308 */ /* 0x000e220000002000 */
[----:B------:R-:W-:Y:S01]  /*08c0*/  FSETP.GT.AND P6, PT, R23, 8.50705917302346158658e+37, PT ;  /* 0x7e8000001700780b */ /* 0x000fe20003fc4000 */
[----:B--2---:R-:W-:Y:S01]  /*08d0*/  FADD R11, R11, 1.00000001335143196e-10 ;  /* 0x2edbe6ff0b0b7421 */ /* 0x004fe20000000000 */
[----:B------:R-:W-:Y:S01]  /*08e0*/  FADD R9, R9, 1.00000001335143196e-10 ;  /* 0x2edbe6ff09097421 */ /* 0x000fe20000000000 */
[----:B------:R-:W-:Y:S01]  /*08f0*/  FADD R19, R21, 1.00000001335143196e-10 ;  /* 0x2edbe6ff15137421 */ /* 0x000fe20000000000 */
[----:B------:R-:W-:Y:S01]  /*0900*/  FADD R10, R10, 9.9999997171806853657e-10 ;  /* 0x3089705f0a0a7421 */ /* 0x000fe20000000000 */
[----:B------:R-:W-:-:S05]  /*0910*/  FADD R7, R7, 9.9999997171806853657e-10 ;  /* 0x3089705f07077421 */ /* 0x000fca0000000000 */
[----:B------:R-:W2:Y:S08]  /*0920*/  MUFU.SQRT R10, R10 ;  /* 0x0000000a000a7308 */ /* 0x000eb00000002000 */
[----:B------:R-:W3:Y:S01]  /*0930*/  MUFU.SQRT R7, R7 ;  /* 0x0000000700077308 */ /* 0x000ee20000002000 */
[----:B0-----:R-:W-:Y:S01]  /*0940*/  FADD R18, R18, 1.00000001335143196e-10 ;  /* 0x2edbe6ff12127421 */ /* 0x001fe20000000000 */
[----:B------:R-:W-:Y:S01]  /*0950*/  @P1 FMUL R28, R28, 0.25 ;  /* 0x3e8000001c1c1820 */ /* 0x000fe20000400000 */
[----:B------:R-:W-:Y:S01]  /*0960*/  FSETP.GT.AND P4, PT, R11, 8.50705917302346158658e+37, PT ;  /* 0x7e8000000b00780b */ /* 0x000fe20003f84000 */
[----:B------:R-:W-:Y:S01]  /*0970*/  @P1 FMUL R17, R17, 0.25 ;  /* 0x3e80000011111820 */ /* 0x000fe20000400000 */
[----:B--2---:R-:W-:Y:S01]  /*0980*/  FADD R10, R10, 1.00000001335143196e-10 ;  /* 0x2edbe6ff0a0a7421 */ /* 0x004fe20000000000 */
[----:B------:R-:W-:Y:S01]  /*0990*/  @P6 FMUL R23, R23, 0.25 ;  /* 0x3e80000017176820 */ /* 0x000fe20000400000 */
[----:B------:R-:W-:Y:S01]  /*09a0*/  FSETP.GT.AND P2, PT, R9, 8.50705917302346158658e+37, PT ;  /* 0x7e8000000900780b */ /* 0x000fe20003f44000 */
[----:B---3--:R-:W-:Y:S01]  /*09b0*/  FADD R7, R7, 1.00000001335143196e-10 ;  /* 0x2edbe6ff07077421 */ /* 0x008fe20000000000 */
[----:B------:R-:W-:Y:S01]  /*09c0*/  FSETP.GT.AND P3, PT, R19, 8.50705917302346158658e+37, PT ;  /* 0x7e8000001300780b */ /* 0x000fe20003f64000 */
[----:B------:R-:W-:Y:S01]  /*09d0*/  @P6 FMUL R3, R3, 0.25 ;  /* 0x3e80000003036820 */ /* 0x000fe20000400000 */
[----:B------:R-:W-:-:S02]  /*09e0*/  FSETP.GT.AND P5, PT, R18, 8.50705917302346158658e+37, PT ;  /* 0x7e8000001200780b */ /* 0x000fc40003fa4000 */
[----:B------:R-:W-:Y:S02]  /*09f0*/  FSETP.GT.AND P1, PT, R7, 8.50705917302346158658e+37, PT ;  /* 0x7e8000000700780b */ /* 0x000fe40003f24000 */
[----:B------:R-:W-:Y:S01]  /*0a00*/  FSETP.GT.AND P6, PT, R10, 8.50705917302346158658e+37, PT ;  /* 0x7e8000000a00780b */ /* 0x000fe20003fc4000 */
[----:B------:R-:W-:Y:S01]  /*0a10*/  IMAD R25, R0, 0x40, R5 ;  /* 0x0000004000197824 */ /* 0x000fe200078e0205 */
[----:B------:R-:W-:Y:S02]  /*0a20*/  LEA R0, R20, R5, 0x6 ;  /* 0x0000000514007211 */ /* 0x000fe400078e30ff */
[----:B------:R-:W0:Y:S01]  /*0a30*/  LDC.64 R20, c[0x0][0x220] ;  /* 0x00008800ff147b82 */ /* 0x000e220000000a00 */
[----:B------:R-:W-:Y:S01]  /*0a40*/  @P4 FMUL R11, R11, 0.25 ;  /* 0x3e8000000b0b4820 */ /* 0x000fe20000400000 */
[----:B------:R-:W-:Y:S01]  /*0a50*/  @P2 FMUL R9, R9, 0.25 ;  /* 0x3e80000009092820 */ /* 0x000fe20000400000 */
[----:B------:R-:W-:Y:S02]  /*0a60*/  @P3 FMUL R19, R19, 0.25 ;  /* 0x3e80000013133820 */ /* 0x000fe40000400000 */
[----:B------:R-:W-:-:S02]  /*0a70*/  @P5 FMUL R18, R18, 0.25 ;  /* 0x3e80000012125820 */ /* 0x000fc40000400000 */
[----:B------:R-:W-:Y:S02]  /*0a80*/  @P1 FMUL R7, R7, 0.25 ;  /* 0x3e80000007071820 */ /* 0x000fe40000400000 */
[----:B------:R-:W-:Y:S01]  /*0a90*/  @P6 FMUL R10, R10, 0.25 ;  /* 0x3e8000000a0a6820 */ /* 0x000fe20000400000 */
[----:B------:R2:W3:Y:S08]  /*0aa0*/  MUFU.RCP R8, R23 ;  /* 0x0000001700087308 */ /* 0x0004f00000001000 */
[----:B------:R-:W4:Y:S08]  /*0ab0*/  MUFU.RCP R11, R11 ;  /* 0x0000000b000b7308 */ /* 0x000f300000001000 */
[----:B------:R-:W5:Y:S08]  /*0ac0*/  MUFU.RCP R27, R18 ;  /* 0x00000012001b7308 */ /* 0x000f700000001000 */
[----:B------:R-:W0:Y:S08]  /*0ad0*/  MUFU.RCP R7, R7 ;  /* 0x0000000700077308 */ /* 0x000e300000001000 */
[----:B------:R-:W0:Y:S08]  /*0ae0*/  MUFU.RCP R28, R28 ;  /* 0x0000001c001c7308 */ /* 0x000e300000001000 */
[----:B------:R-:W0:Y:S08]  /*0af0*/  MUFU.RCP R9, R9 ;  /* 0x0000000900097308 */ /* 0x000e300000001000 */
[----:B------:R-:W0:Y:S08]  /*0b00*/  MUFU.RCP R19, R19 ;  /* 0x0000001300137308 */ /* 0x000e300000001000 */
[----:B------:R-:W0:Y:S01]  /*0b10*/  MUFU.RCP R10, R10 ;  /* 0x0000000a000a7308 */ /* 0x000e220000001000 */
[----:B--2---:R-:W-:Y:S01]  /*0b20*/  LEA R23, R16, R5, 0x6 ;  /* 0x0000000510177211 */ /* 0x004fe200078e30ff */
[----:B------:R-:W-:Y:S01]  /*0b30*/  @P4 FMUL R2, R2, 0.25 ;  /* 0x3e80000002024820 */ /* 0x000fe20000400000 */
[----:B-1----:R-:W-:Y:S01]  /*0b40*/  @P5 FMUL R6, R6, 0.25 ;  /* 0x3e80000006065820 */ /* 0x002fe20000400000 */
[----:B------:R-:W-:Y:S01]  /*0b50*/  @P1 FMUL R4, R4, 0.25 ;  /* 0x3e80000004041820 */ /* 0x000fe20000400000 */
[----:B------:R-:W-:Y:S01]  /*0b60*/  @P2 FMUL R13, R13, 0.25 ;  /* 0x3e8000000d0d2820 */ /* 0x000fe20000400000 */
[----:B------:R-:W-:Y:S01]  /*0b70*/  @P3 FMUL R12, R12, 0.25 ;  /* 0x3e8000000c0c3820 */ /* 0x000fe20000400000 */
[----:B------:R-:W-:Y:S01]  /*0b80*/  @P6 FMUL R15, R15, 0.25 ;  /* 0x3e8000000f0f6820 */ /* 0x000fe20000400000 */
[----:B---3--:R-:W-:Y:S01]  /*0b90*/  FMUL R8, R8, R3 ;  /* 0x0000000308087220 */ /* 0x008fe20000400000 */
[----:B----4-:R-:W-:Y:S01]  /*0ba0*/  FMUL R11, R11, R2 ;  /* 0x000000020b0b7220 */ /* 0x010fe20000400000 */
[----:B-----5:R-:W-:Y:S01]  /*0bb0*/  FMUL R27, R27, R6 ;  /* 0x000000061b1b7220 */ /* 0x020fe20000400000 */
[----:B0-----:R-:W-:Y:S01]  /*0bc0*/  FMUL R4, R7, R4 ;  /* 0x0000000407047220 */ /* 0x001fe20000400000 */
[----:B------:R-:W-:-:S04]  /*0bd0*/  IMAD.WIDE R2, R23, 0x4, R20 ;  /* 0x0000000417027825 */ /* 0x000fc800078e0214 */
[----:B------:R-:W-:Y:S01]  /*0be0*/  FMUL R28, R28, R17 ;  /* 0x000000111c1c7220 */ /* 0x000fe20000400000 */
[----:B------:R-:W-:Y:S01]  /*0bf0*/  FMUL R9, R9, R13 ;  /* 0x0000000d09097220 */ /* 0x000fe20000400000 */
[----:B------:R-:W-:Y:S01]  /*0c00*/  FMUL R19, R19, R12 ;  /* 0x0000000c13137220 */ /* 0x000fe20000400000 */
[----:B------:R-:W-:-:S04]  /*0c10*/  IMAD.WIDE R6, R25, 0x4, R20 ;  /* 0x0000000419067825 */ /* 0x000fc800078e0214 */
[----:B------:R-:W-:Y:S01]  /*0c20*/  FMUL R10, R10, R15 ;  /* 0x0000000f0a0a7220 */ /* 0x000fe20000400000 */
[--C-:B------:R-:W-:Y:S01]  /*0c30*/  IMAD.WIDE R12, R0, 0x4, R20.reuse ;  /* 0x00000004000c7825 */ /* 0x100fe200078e0214 */
[----:B------:R0:W-:Y:S03]  /*0c40*/  @!P0 STG.E desc[UR6][R2.64], R8 ;  /* 0x0000000802008986 */ /* 0x0001e6000c101906 */
[--C-:B------:R-:W-:Y:S01]  /*0c50*/  IMAD.WIDE R14, R14, 0x4, R20.reuse ;  /* 0x000000040e0e7825 */ /* 0x100fe200078e0214 */
[----:B------:R0:W-:Y:S03]  /*0c60*/  @!P0 STG.E desc[UR6][R6.64], R28 ;  /* 0x0000001c06008986 */ /* 0x0001e6000c101906 */
[--C-:B------:R-:W-:Y:S01]  /*0c70*/  IMAD.WIDE R16, R26, 0x4, R20.reuse ;  /* 0x000000041a107825 */ /* 0x100fe200078e0214 */
[----:B------:R0:W-:Y:S03]  /*0c80*/  @!P0 STG.E desc[UR6][R12.64], R9 ;  /* 0x000000090c008986 */ /* 0x0001e6000c101906 */
[--C-:B------:R-:W-:Y:S01]  /*0c90*/  IMAD.WIDE R24, R24, 0x4, R20.reuse ;  /* 0x0000000418187825 */ /* 0x100fe200078e0214 */
[----:B------:R0:W-:Y:S03]  /*0ca0*/  @!P0 STG.E desc[UR6][R14.64], R19 ;  /* 0x000000130e008986 */ /* 0x0001e6000c101906 */
[----:B------:R-:W-:Y:S01]  /*0cb0*/  IMAD.WIDE R22, R22, 0x4, R20 ;  /* 0x0000000416167825 */ /* 0x000fe200078e0214 */
[----:B------:R0:W-:Y:S03]  /*0cc0*/  @!P0 STG.E desc[UR6][R16.64], R11 ;  /* 0x0000000b10008986 */ /* 0x0001e6000c101906 */
[----:B------:R-:W-:Y:S01]  /*0cd0*/  IMAD R5, R29, 0x40, R5 ;  /* 0x000000401d057824 */ /* 0x000fe200078e0205 */
[----:B------:R0:W-:Y:S04]  /*0ce0*/  @!P0 STG.E desc[UR6][R24.64], R27 ;  /* 0x0000001b18008986 */ /* 0x0001e8000c101906 */
[----:B------:R0:W-:Y:S01]  /*0cf0*/  @!P0 STG.E desc[UR6][R22.64], R10 ;  /* 0x0000000a16008986 */ /* 0x0001e2000c101906 */
[----:B------:R-:W-:Y:S01]  /*0d00*/  IMAD.WIDE R20, R5, 0x4, R20 ;  /* 0x0000000405147825 */ /* 0x000fe200078e0214 */
[----:B0-----:R-:W-:Y:S06]  /*0d10*/  @P0 EXIT ;  /* 0x000000000000094d */ /* 0x001fec0003800000 */
[----:B------:R-:W-:Y:S01]  /*0d20*/  STG.E desc[UR6][R20.64], R4 ;  /* 0x0000000414007986 */ /* 0x000fe2000c101906 */
[----:B------:R-:W-:Y:S05]  /*0d30*/  EXIT ;  /* 0x000000000000794d */ /* 0x000fea0003800000 */
.L_x_0:
[----:B------:R-:W-:-:S00]  /*0d40*/  BRA `(.L_x_0) ;  /* 0xfffffffc00fc7947 */ /* 0x000fc0000383ffff */
[----:B------:R-:W-:-:S00]  /*0d50*/  NOP ;  /* 0x0000000000007918 */ /* 0x000fc00000000000 */
        /* <DEDUP_REMOVED lines=10> */
.L_x_1:


//--------------------- .nv.global.init           --------------------------
	.section	.nv.global.init,"aw",@progbits
.nv.global.init:
	.type		_$_str,@object
	.size		_$_str,(_$_str_$_2 - _$_str)
_$_str:
        /*0000*/ 	.byte	0x5f, 0x5f, 0x43, 0x55, 0x44, 0x41, 0x5f, 0x46, 0x54, 0x5a, 0x00
	.type		_$_str_$_2,@object
	.size		_$_str_$_2,(.L_1 - _$_str_$_2)
_$_str_$_2:
        /*000b*/ 	.byte	0x5f, 0x5f, 0x43, 0x55, 0x44, 0x41, 0x5f, 0x50, 0x52, 0x45, 0x43, 0x5f, 0x53, 0x51, 0x52, 0x54
        /*001b*/ 	.byte	0x00
.L_1:


//--------------------- .nv.shared.triton_poi_fused_add_div_sqrt_24 --------------------------
	.section	.nv.shared.triton_poi_fused_add_div_sqrt_24,"aw",@nobits
	.sectionflags	@""
	.align	16
	.zero		1024


//--------------------- .nv.constant0.triton_poi_fused_add_div_sqrt_24 --------------------------
	.section	.nv.constant0.triton_poi_fused_add_div_sqrt_24,"a",@progbits
	.sectionflags	@""
	.align	4
.nv.constant0.triton_poi_fused_add_div_sqrt_24:
	.zero		560
